	.headerflags	@"EF_CUDA_TEXMODE_UNIFIED EF_CUDA_64BIT_ADDRESS EF_CUDA_ACCELERATORS EF_CUDA_SM90 EF_CUDA_VIRTUAL_SM(EF_CUDA_SM90)"
	.elftype	@"ET_EXEC"


//--------------------- .nv.info                  --------------------------
	.section	.nv.info,"",@"SHT_CUDA_INFO"
	.align	4


	//----- nvinfo : EIATTR_REGCOUNT
	.align		4
        /*0000*/ 	.byte	0x04, 0x2f
        /*0002*/ 	.short	(.L_1 - .L_0)
	.align		4
.L_0:
        /*0004*/ 	.word	index@(triton_mm)
        /*0008*/ 	.word	0x00000028


	//----- nvinfo : EIATTR_MIN_STACK_SIZE
	.align		4
.L_1:
        /*000c*/ 	.byte	0x04, 0x12
        /*000e*/ 	.short	(.L_3 - .L_2)
	.align		4
.L_2:
        /*0010*/ 	.word	index@(triton_mm)
        /*0014*/ 	.word	0x00000000


	//----- nvinfo : EIATTR_FRAME_SIZE
	.align		4
.L_3:
        /*0018*/ 	.byte	0x04, 0x11
        /*001a*/ 	.short	(.L_5 - .L_4)
	.align		4
.L_4:
        /*001c*/ 	.word	index@(triton_mm)
        /*0020*/ 	.word	0x00000000


	//----- nvinfo : EIATTR_MIN_STACK_SIZE
	.align		4
.L_5:
        /*0024*/ 	.byte	0x04, 0x12
        /*0026*/ 	.short	(.L_7 - .L_6)
	.align		4
.L_6:
        /*0028*/ 	.word	index@(triton_mm)
        /*002c*/ 	.word	0x00000000
.L_7:


//--------------------- .nv.info.triton_mm        --------------------------
	.section	.nv.info.triton_mm,"",@"SHT_CUDA_INFO"
	.sectionflags	@""
	.align	4


	//----- nvinfo : EIATTR_CUDA_API_VERSION
	.align		4
        /*0000*/ 	.byte	0x04, 0x37
        /*0002*/ 	.short	(.L_9 - .L_8)
.L_8:
        /*0004*/ 	.word	0x0000007c


	//----- nvinfo : EIATTR_KPARAM_INFO
	.align		4
.L_9:
        /*0008*/ 	.byte	0x04, 0x17
        /*000a*/ 	.short	(.L_11 - .L_10)
.L_10:
        /*000c*/ 	.word	0x00000000
        /*0010*/ 	.short	0x0002
        /*0012*/ 	.short	0x0010
        /*0014*/ 	.byte	0x00, 0xf0, 0x21, 0x00


	//----- nvinfo : EIATTR_KPARAM_INFO
	.align		4
.L_11:
        /*0018*/ 	.byte	0x04, 0x17
        /*001a*/ 	.short	(.L_13 - .L_12)
.L_12:
        /*001c*/ 	.word	0x00000000
        /*0020*/ 	.short	0x0001
        /*0022*/ 	.short	0x0008
        /*0024*/ 	.byte	0x00, 0xf0, 0x21, 0x00


	//----- nvinfo : EIATTR_KPARAM_INFO
	.align		4
.L_13:
        /*0028*/ 	.byte	0x04, 0x17
        /*002a*/ 	.short	(.L_15 - .L_14)
.L_14:
        /*002c*/ 	.word	0x00000000
        /*0030*/ 	.short	0x0000
        /*0032*/ 	.short	0x0000
        /*0034*/ 	.byte	0x00, 0xf0, 0x21, 0x00


	//----- nvinfo : EIATTR_SPARSE_MMA_MASK
	.align		4
.L_15:
        /*0038*/ 	.byte	0x03, 0x50
        /*003a*/ 	.short	0x0000


	//----- nvinfo : EIATTR_MAXREG_COUNT
	.align		4
        /*003c*/ 	.byte	0x03, 0x1b
        /*003e*/ 	.short	0x00ff


	//----- nvinfo : EIATTR_EXIT_INSTR_OFFSETS
	.align		4
        /*0040*/ 	.byte	0x04, 0x1c
        /*0042*/ 	.short	(.L_17 - .L_16)


	//   ....[0]....
.L_16:
        /*0044*/ 	.word	0x00001c10


	//   ....[1]....
        /*0048*/ 	.word	0x00001c60


	//----- nvinfo : EIATTR_MAX_THREADS
	.align		4
.L_17:
        /*004c*/ 	.byte	0x04, 0x05
        /*004e*/ 	.short	(.L_19 - .L_18)
.L_18:
        /*0050*/ 	.word	0x00000040
        /*0054*/ 	.word	0x00000001
        /*0058*/ 	.word	0x00000001


	//----- nvinfo : EIATTR_CBANK_PARAM_SIZE
	.align		4
.L_19:
        /*005c*/ 	.byte	0x03, 0x19
        /*005e*/ 	.short	0x0018


	//----- nvinfo : EIATTR_PARAM_CBANK
	.align		4
        /*0060*/ 	.byte	0x04, 0x0a
        /*0062*/ 	.short	(.L_21 - .L_20)
	.align		4
.L_20:
        /*0064*/ 	.word	index@(.nv.constant0.triton_mm)
        /*0068*/ 	.short	0x0210
        /*006a*/ 	.short	0x0018


	//----- nvinfo : EIATTR_SW_WAR
	.align		4
.L_21:
        /*006c*/ 	.byte	0x04, 0x36
        /*006e*/ 	.short	(.L_23 - .L_22)
.L_22:
        /*0070*/ 	.word	0x00000008
.L_23:


//--------------------- .nv.callgraph             --------------------------
	.section	.nv.callgraph,"",@"SHT_CUDA_CALLGRAPH"
	.align	4
	.sectionentsize	8
	.align		4
        /*0000*/ 	.word	0x00000000
	.align		4
        /*0004*/ 	.word	0xffffffff
	.align		4
        /*0008*/ 	.word	0x00000000
	.align		4
        /*000c*/ 	.word	0xfffffffe
	.align		4
        /*0010*/ 	.word	0x00000000
	.align		4
        /*0014*/ 	.word	0xfffffffd
	.align		4
        /*0018*/ 	.word	0x00000000
	.align		4
        /*001c*/ 	.word	0xfffffffc


//--------------------- .text.triton_mm           --------------------------
	.section	.text.triton_mm,"ax",@progbits
	.sectionflags	@"SHF_BARRIERS=1"
	.align	128
        .global         triton_mm
        .type           triton_mm,@function
        .size           triton_mm,(.L_x_2 - triton_mm)
        .other          triton_mm,@"STO_CUDA_ENTRY STV_DEFAULT"
triton_mm:
.text.triton_mm:
[----:B------:R-:W1:Y:S02]  /*0000*/  LDC R1, c[0x0][0x28] ;  /* 0x00000a00ff017b82 */ /* 0x000e640000000800 */
[----:B------:R-:W2:Y:S01]  /*0010*/  S2UR UR15, SR_CTAID.X ;  /* 0x00000000000f79c3 */ /* 0x000ea20000002500 */
[----:B------:R-:W3:Y:S01]  /*0020*/  S2R R28, SR_TID.X ;  /* 0x00000000001c7919 */ /* 0x000ee20000002100 */
[----:B------:R-:W-:-:S06]  /*0030*/  ULDC.64 UR16, c[0x0][0x208] ;  /* 0x0000820000107ab9 */ /* 0x000fcc0000000a00 */
[----:B------:R-:W4:Y:S01]  /*0040*/  LDC.64 R6, c[0x0][0x218] ;  /* 0x00008600ff067b82 */ /* 0x000f220000000a00 */
[----:B--2---:R-:W-:-:S04]  /*0050*/  UIMAD.WIDE UR4, UR15, 0x2aaaaaab, URZ ;  /* 0x2aaaaaab0f0478a5 */ /* 0x004fc8000f8e023f */
[----:B------:R-:W-:-:S03]  /*0060*/  USHF.R.U32.HI UR6, URZ, 0x1f, UR5 ;  /* 0x0000001f3f067899 */ /* 0x000fc60008011605 */
[----:B------:R-:W-:Y:S01]  /*0070*/  UMOV UR4, 0xfffffff8 ;  /* 0xfffffff800047882 */ /* 0x000fe20000000000 */
[----:B------:R-:W-:Y:S01]  /*0080*/  ULEA.HI.SX32 UR6, UR5, UR6, 0x19 ;  /* 0x0000000605067291 */ /* 0x000fe2000f8fca3f */
[--C-:B---3--:R-:W-:Y:S01]  /*0090*/  SHF.R.U32.HI R27, RZ, 0x2, R28.reuse ;  /* 0x00000002ff1b7819 */ /* 0x108fe2000001161c */
[----:B------:R-:W-:Y:S01]  /*00a0*/  IMAD.SHL.U32 R26, R28, 0x8, RZ ;  /* 0x000000081c1a7824 */ /* 0x000fe200078e00ff */
[--C-:B------:R-:W-:Y:S01]  /*00b0*/  SHF.R.U32.HI R29, RZ, 0x4, R28.reuse ;  /* 0x00000004ff1d7819 */ /* 0x100fe2000001161c */
[----:B------:R-:W-:Y:S01]  /*00c0*/  UIMAD UR4, UR6, UR4, 0x1 ;  /* 0x00000001060474a4 */ /* 0x000fe2000f8e0204 */
[----:B------:R-:W-:Y:S01]  /*00d0*/  SGXT.U32 R27, R27, 0x4 ;  /* 0x000000041b1b781a */ /* 0x000fe20000000000 */
[----:B------:R-:W-:Y:S01]  /*00e0*/  UIMAD UR10, UR6, -0x300, UR15 ;  /* 0xfffffd00060a78a4 */ /* 0x000fe2000f8e020f */
[----:B------:R-:W-:Y:S01]  /*00f0*/  SHF.R.U32.HI R18, RZ, 0x1, R28 ;  /* 0x00000001ff127819 */ /* 0x000fe2000001161c */
[----:B------:R-:W-:Y:S01]  /*0100*/  UISETP.LT.AND UP0, UPT, UR4, 0x8, UPT ;  /* 0x000000080400788c */ /* 0x000fe2000bf01270 */
[----:B------:R-:W-:-:S02]  /*0110*/  LOP3.LUT R23, R27, 0x10, RZ, 0xfc, !PT ;  /* 0x000000101b177812 */ /* 0x000fc400078efcff */
[--C-:B------:R-:W-:Y:S01]  /*0120*/  SHF.R.U32.HI R19, RZ, 0x3, R28.reuse ;  /* 0x00000003ff137819 */ /* 0x100fe2000001161c */
[----:B------:R-:W-:Y:S01]  /*0130*/  USEL UR7, UR4, 0x8, UP0 ;  /* 0x0000000804077887 */ /* 0x000fe20008000000 */
[----:B------:R-:W-:Y:S01]  /*0140*/  IMAD.U32 R4, RZ, RZ, UR10 ;  /* 0x0000000aff047e24 */ /* 0x000fe2000f8e00ff */
[----:B------:R-:W-:Y:S01]  /*0150*/  SHF.R.U32.HI R21, RZ, 0x2, R28 ;  /* 0x00000002ff157819 */ /* 0x000fe2000001161c */
[----:B------:R-:W-:Y:S01]  /*0160*/  UMOV UR4, URZ ;  /* 0x0000003f00047c82 */ /* 0x000fe20008000000 */
[----:B------:R-:W-:Y:S01]  /*0170*/  ULOP3.LUT UR10, UR10, UR7, URZ, 0x3c, !UPT ;  /* 0x000000070a0a7292 */ /* 0x000fe2000f8e3c3f */
[----:B------:R-:W-:Y:S01]  /*0180*/  SGXT.U32 R29, R29, 0x1 ;  /* 0x000000011d1d781a */ /* 0x000fe20000000000 */
[----:B------:R-:W-:Y:S01]  /*0190*/  IMAD.U32 R3, RZ, RZ, UR7 ;  /* 0x00000007ff037e24 */ /* 0x000fe2000f8e00ff */
[----:B------:R-:W-:Y:S02]  /*01a0*/  IABS R4, R4 ;  /* 0x0000000400047213 */ /* 0x000fe40000000000 */
[----:B------:R-:W-:-:S02]  /*01b0*/  SGXT.U32 R18, R18, 0x2 ;  /* 0x000000021212781a */ /* 0x000fc40000000000 */
[-C--:B------:R-:W-:Y:S02]  /*01c0*/  IABS R0, R3.reuse ;  /* 0x0000000300007213 */ /* 0x080fe40000000000 */
[----:B------:R-:W-:Y:S02]  /*01d0*/  IABS R3, R3 ;  /* 0x0000000300037213 */ /* 0x000fe40000000000 */
[----:B------:R-:W-:Y:S02]  /*01e0*/  R2UR UR18, R0 ;  /* 0x00000000001272ca */ /* 0x000fe400000e0000 */
[----:B------:R-:W-:Y:S02]  /*01f0*/  R2UR UR11, R4 ;  /* 0x00000000040b72ca */ /* 0x000fe400000e0000 */
[----:B------:R-:W2:Y:S01]  /*0200*/  LDC.64 R4, c[0x0][0x210] ;  /* 0x00008400ff047b82 */ /* 0x000ea20000000a00 */
[----:B------:R-:W-:Y:S02]  /*0210*/  SGXT.U32 R19, R19, 0x1 ;  /* 0x000000011313781a */ /* 0x000fe40000000000 */
[----:B------:R-:W-:-:S06]  /*0220*/  LOP3.LUT R21, R21, 0x8, RZ, 0xc0, !PT ;  /* 0x0000000815157812 */ /* 0x000fcc00078ec0ff */
[----:B------:R-:W3:Y:S08]  /*0230*/  I2F.RP R0, UR18 ;  /* 0x0000001200007d06 */ /* 0x000ef00008209400 */
[----:B---3--:R-:W3:Y:S02]  /*0240*/  MUFU.RCP R0, R0 ;  /* 0x0000000000007308 */ /* 0x008ee40000001000 */
[----:B---3--:R-:W-:-:S02]  /*0250*/  VIADD R2, R0, 0xffffffe ;  /* 0x0ffffffe00027836 */ /* 0x008fc40000000000 */
[----:B------:R-:W-:-:S04]  /*0260*/  IMAD.MOV R0, RZ, RZ, -R3 ;  /* 0x000000ffff007224 */ /* 0x000fc800078e0a03 */
[----:B------:R-:W3:Y:S01]  /*0270*/  F2I.FTZ.U32.TRUNC.NTZ R2, R2 ;  /* 0x0000000200027305 */ /* 0x000ee2000021f000 */
[----:B------:R-:W-:Y:S02]  /*0280*/  R2UR UR12, R0 ;  /* 0x00000000000c72ca */ /* 0x000fe400000e0000 */
[----:B---3--:R-:W-:-:S13]  /*0290*/  R2UR UR5, R2 ;  /* 0x00000000020572ca */ /* 0x008fda00000e0000 */
[----:B------:R-:W-:-:S04]  /*02a0*/  UIADD3 UR8, URZ, -UR5, URZ ;  /* 0x800000053f087290 */ /* 0x000fc8000fffe03f */
[----:B------:R-:W-:-:S04]  /*02b0*/  UIMAD UR8, UR8, UR18, URZ ;  /* 0x00000012080872a4 */ /* 0x000fc8000f8e023f */
[----:B------:R-:W-:-:S04]  /*02c0*/  UIMAD.WIDE.U32 UR4, UR5, UR8, UR4 ;  /* 0x00000008050472a5 */ /* 0x000fc8000f8e0004 */
[----:B------:R-:W-:-:S04]  /*02d0*/  UIMAD.WIDE.U32 UR8, UR5, UR11, URZ ;  /* 0x0000000b050872a5 */ /* 0x000fc8000f8e003f */
[----:B------:R-:W-:-:S03]  /*02e0*/  UIMAD UR4, UR9, UR12, UR11 ;  /* 0x0000000c090472a4 */ /* 0x000fc6000f8e020b */
[----:B------:R-:W-:Y:S01]  /*02f0*/  UMOV UR11, 0x3 ;  /* 0x00000003000b7882 */ /* 0x000fe20000000000 */
[----:B------:R-:W-:Y:S01]  /*0300*/  UISETP.GT.U32.AND UP1, UPT, UR18, UR4, UPT ;  /* 0x000000041200728c */ /* 0x000fe2000bf24070 */
[----:B------:R-:W-:-:S10]  /*0310*/  UMOV UR12, 0xffffffe0 ;  /* 0xffffffe0000c7882 */ /* 0x000fd40000000000 */
[----:B------:R-:W-:Y:S02]  /*0320*/  @!UP1 UIADD3 UR4, UR4, -UR18, URZ ;  /* 0x8000001204049290 */ /* 0x000fe4000fffe03f */
[----:B------:R-:W-:Y:S02]  /*0330*/  @!UP1 UIADD3 UR9, UR9, 0x1, URZ ;  /* 0x0000000109099890 */ /* 0x000fe4000fffe03f */
[----:B------:R-:W-:Y:S02]  /*0340*/  UISETP.GE.U32.AND UP0, UPT, UR4, UR18, UPT ;  /* 0x000000120400728c */ /* 0x000fe4000bf06070 */
[----:B------:R-:W-:-:S05]  /*0350*/  UISETP.GE.AND UP1, UPT, UR10, URZ, UPT ;  /* 0x0000003f0a00728c */ /* 0x000fca000bf26270 */
[----:B------:R-:W3:Y:S04]  /*0360*/  S2UR UR4, SR_CgaCtaId ;  /* 0x00000000000479c3 */ /* 0x000ee80000008800 */
[----:B------:R-:W-:Y:S02]  /*0370*/  @UP0 UIADD3 UR9, UR9, 0x1, URZ ;  /* 0x0000000109090890 */ /* 0x000fe4000fffe03f */
[----:B------:R-:W-:Y:S02]  /*0380*/  UISETP.NE.AND UP0, UPT, UR7, URZ, UPT ;  /* 0x0000003f0700728c */ /* 0x000fe4000bf05270 */
[----:B------:R-:W-:Y:S02]  /*0390*/  ULOP3.LUT UR7, URZ, UR7, URZ, 0x33, !UPT ;  /* 0x000000073f077292 */ /* 0x000fe4000f8e333f */
[----:B------:R-:W-:-:S04]  /*03a0*/  @!UP1 UIADD3 UR9, -UR9, URZ, URZ ;  /* 0x0000003f09099290 */ /* 0x000fc8000fffe13f */
[----:B------:R-:W-:-:S03]  /*03b0*/  USEL UR8, UR7, UR9, !UP0 ;  /* 0x0000000907087287 */ /* 0x000fc6000c000000 */
[----:B------:R-:W-:Y:S01]  /*03c0*/  UMOV UR9, 0x400 ;  /* 0x0000040000097882 */ /* 0x000fe20000000000 */
[----:B------:R-:W-:-:S06]  /*03d0*/  USHF.L.U32 UR8, UR8, 0x5, URZ ;  /* 0x0000000508087899 */ /* 0x000fcc000800063f */
[----:B------:R-:W-:Y:S01]  /*03e0*/  IMAD.U32 R2, RZ, RZ, UR8 ;  /* 0x00000008ff027e24 */ /* 0x000fe2000f8e00ff */
[----:B------:R-:W-:Y:S01]  /*03f0*/  LOP3.LUT R0, R27, UR8, RZ, 0xfc, !PT ;  /* 0x000000081b007c12 */ /* 0x000fe2000f8efcff */
[----:B---3--:R-:W-:-:S03]  /*0400*/  UPRMT UR9, UR4, 0x654, UR9 ;  /* 0x0000065404097896 */ /* 0x008fc60008000009 */
[----:B------:R-:W-:Y:S01]  /*0410*/  LOP3.LUT R2, R2, 0x10, R27, 0xfe, !PT ;  /* 0x0000001002027812 */ /* 0x000fe200078efe1b */
[----:B------:R-:W-:Y:S01]  /*0420*/  IMAD.HI R3, R0, 0x2aaaaaab, RZ ;  /* 0x2aaaaaab00037827 */ /* 0x000fe200078e02ff */
[----:B------:R-:W-:Y:S01]  /*0430*/  UIADD3 UR10, UR9, 0x1000, URZ ;  /* 0x00001000090a7890 */ /* 0x000fe2000fffe03f */
[----:B------:R-:W-:Y:S02]  /*0440*/  UMOV UR4, URZ ;  /* 0x0000003f00047c82 */ /* 0x000fe40008000000 */
[----:B------:R-:W-:Y:S01]  /*0450*/  IMAD.HI R9, R2, 0x2aaaaaab, RZ ;  /* 0x2aaaaaab02097827 */ /* 0x000fe200078e02ff */
[----:B------:R-:W-:Y:S01]  /*0460*/  SHF.R.U32.HI R8, RZ, 0x1f, R3 ;  /* 0x0000001fff087819 */ /* 0x000fe20000011603 */
[----:B------:R-:W-:Y:S02]  /*0470*/  UMOV UR14, UR9 ;  /* 0x00000009000e7c82 */ /* 0x000fe40008000000 */
[----:B------:R-:W-:Y:S01]  /*0480*/  UMOV UR13, UR10 ;  /* 0x0000000a000d7c82 */ /* 0x000fe20008000000 */
[----:B------:R-:W-:-:S02]  /*0490*/  SHF.R.U32.HI R10, RZ, 0x1f, R9 ;  /* 0x0000001fff0a7819 */ /* 0x000fc40000011609 */
[----:B------:R-:W-:Y:S02]  /*04a0*/  LEA.HI R3, R3, R8, RZ, 0x17 ;  /* 0x0000000803037211 */ /* 0x000fe400078fb8ff */
[----:B------:R-:W-:Y:S02]  /*04b0*/  LEA.HI R9, R9, R10, RZ, 0x17 ;  /* 0x0000000a09097211 */ /* 0x000fe400078fb8ff */
[----:B------:R-:W-:Y:S01]  /*04c0*/  LOP3.LUT R8, R26, 0x18, R28, 0x48, !PT ;  /* 0x000000181a087812 */ /* 0x000fe200078e481c */
[----:B------:R-:W-:Y:S01]  /*04d0*/  IMAD R0, R3, -0xc00, R0 ;  /* 0xfffff40003007824 */ /* 0x000fe200078e0200 */
[----:B------:R-:W-:Y:S01]  /*04e0*/  LOP3.LUT R3, R26, 0x18, RZ, 0xc0, !PT ;  /* 0x000000181a037812 */ /* 0x000fe200078ec0ff */
[----:B------:R-:W-:Y:S02]  /*04f0*/  IMAD R2, R9, -0xc00, R2 ;  /* 0xfffff40009027824 */ /* 0x000fe400078e0202 */
[--C-:B------:R-:W-:Y:S02]  /*0500*/  IMAD R25, R27, 0x20, R8.reuse ;  /* 0x000000201b197824 */ /* 0x100fe400078e0208 */
[--C-:B------:R-:W-:Y:S01]  /*0510*/  IMAD R17, R0, 0xc00, R3.reuse ;  /* 0x00000c0000117824 */ /* 0x100fe200078e0203 */
[-C--:B------:R-:W-:Y:S01]  /*0520*/  LOP3.LUT R0, R29, R18.reuse, RZ, 0x3c, !PT ;  /* 0x000000121d007212 */ /* 0x080fe200078e3cff */
[----:B------:R-:W-:Y:S01]  /*0530*/  IMAD R9, R2, 0xc00, R3 ;  /* 0x00000c0002097824 */ /* 0x000fe200078e0203 */
[----:B------:R-:W-:Y:S01]  /*0540*/  LEA R24, R25, UR9, 0x1 ;  /* 0x0000000919187c11 */ /* 0x000fe2000f8e08ff */
[----:B------:R-:W-:Y:S01]  /*0550*/  IMAD R23, R23, 0x20, R8 ;  /* 0x0000002017177824 */ /* 0x000fe200078e0208 */
[----:B------:R-:W-:Y:S01]  /*0560*/  LOP3.LUT R8, R19, R18, RZ, 0x3c, !PT ;  /* 0x0000001213087212 */ /* 0x000fe200078e3cff */
[----:B--2---:R-:W-:Y:S01]  /*0570*/  IMAD.WIDE.U32 R2, R3, 0x2, R4 ;  /* 0x0000000203027825 */ /* 0x004fe200078e0004 */
[----:B------:R-:W-:-:S02]  /*0580*/  LOP3.LUT R29, R18, 0x2, R29, 0x1e, !PT ;  /* 0x00000002121d7812 */ /* 0x000fc400078e1e1d */
[----:B------:R-:W-:Y:S01]  /*0590*/  LOP3.LUT R18, R18, 0x2, R19, 0x1e, !PT ;  /* 0x0000000212127812 */ /* 0x000fe200078e1e13 */
[--C-:B----4-:R-:W-:Y:S01]  /*05a0*/  IMAD.WIDE R16, R17, 0x2, R6.reuse ;  /* 0x0000000211107825 */ /* 0x110fe200078e0206 */
[----:B------:R-:W-:Y:S01]  /*05b0*/  @!PT LDS RZ, [RZ] ;  /* 0x00000000fffff984 */ /* 0x000fe20000000800 */
[----:B------:R-:W-:Y:S01]  /*05c0*/  @!PT LDS RZ, [RZ] ;  /* 0x00000000fffff984 */ /* 0x000fe20000000800 */
[----:B------:R-:W-:Y:S01]  /*05d0*/  @!PT LDS RZ, [RZ] ;  /* 0x00000000fffff984 */ /* 0x000fe20000000800 */
[----:B------:R-:W-:Y:S03]  /*05e0*/  LDGSTS.E.BYPASS.128 [R24], desc[UR16][R2.64] ;  /* 0x0000000002187fae */ /* 0x000fe6000b901c50 */
[----:B------:R-:W-:Y:S01]  /*05f0*/  IMAD.WIDE R6, R9, 0x2, R6 ;  /* 0x0000000209067825 */ /* 0x000fe200078e0206 */
[----:B------:R-:W-:Y:S01]  /*0600*/  LEA R9, R23, UR9, 0x1 ;  /* 0x0000000917097c11 */ /* 0x000fe2000f8e08ff */
[----:B------:R-:W0:Y:S01]  /*0610*/  LDGDEPBAR ;  /* 0x00000000000079af */ /* 0x000e220000000000 */
[----:B------:R-:W-:Y:S01]  /*0620*/  IADD3 R36, P1, R16, 0x100, RZ ;  /* 0x0000010010247810 */ /* 0x000fe20007f3e0ff */
[----:B------:R-:W-:Y:S02]  /*0630*/  IMAD.SHL.U32 R22, R0, 0x8, RZ ;  /* 0x0000000800167824 */ /* 0x000fe400078e00ff */
[----:B------:R-:W-:Y:S01]  /*0640*/  LDGSTS.E.BYPASS.128 [R24+0x1000], desc[UR16][R16.64] ;  /* 0x0100000010187fae */ /* 0x000fe2000b901c50 */
[----:B------:R-:W-:Y:S01]  /*0650*/  IMAD.SHL.U32 R30, R29, 0x8, RZ ;  /* 0x000000081d1e7824 */ /* 0x000fe200078e00ff */
[----:B------:R-:W-:Y:S01]  /*0660*/  IADD3 R29, P0, R6, 0x100, RZ ;  /* 0x00000100061d7810 */ /* 0x000fe20007f1e0ff */
[----:B------:R-:W-:Y:S01]  /*0670*/  IMAD.SHL.U32 R19, R18, 0x8, RZ ;  /* 0x0000000812137824 */ /* 0x000fe200078e00ff */
[----:B------:R-:W-:Y:S01]  /*0680*/  LDGSTS.E.BYPASS.128 [R9+0x1000], desc[UR16][R6.64] ;  /* 0x0100000006097fae */ /* 0x000fe2000b901c50 */
[----:B------:R-:W-:-:S02]  /*0690*/  IMAD.X R33, RZ, RZ, R17, P1 ;  /* 0x000000ffff217224 */ /* 0x000fc400008e0611 */
[----:B------:R-:W-:Y:S01]  /*06a0*/  IMAD.X R35, RZ, RZ, R7, P0 ;  /* 0x000000ffff237224 */ /* 0x000fe200000e0607 */
[----:B------:R-:W0:Y:S01]  /*06b0*/  LDGDEPBAR ;  /* 0x00000000000079af */ /* 0x000e220000000000 */
[----:B------:R-:W-:Y:S06]  /*06c0*/  BAR.SYNC.DEFER_BLOCKING 0x0 ;  /* 0x0000000000007b1d */ /* 0x000fec0000010000 */
[----:B------:R-:W-:Y:S01]  /*06d0*/  @!PT LDS RZ, [RZ] ;  /* 0x00000000fffff984 */ /* 0x000fe20000000800 */
[----:B------:R-:W-:Y:S01]  /*06e0*/  @!PT LDS RZ, [RZ] ;  /* 0x00000000fffff984 */ /* 0x000fe20000000800 */
[----:B------:R-:W-:Y:S01]  /*06f0*/  @!PT LDS RZ, [RZ] ;  /* 0x00000000fffff984 */ /* 0x000fe20000000800 */
[----:B------:R-:W-:Y:S04]  /*0700*/  LDGSTS.E.BYPASS.128 [R24+0x400], desc[UR16][R2.64+0x40] ;  /* 0x0040004002187fae */ /* 0x000fe8000b901c50 */
[----:B------:R-:W0:Y:S04]  /*0710*/  LDGDEPBAR ;  /* 0x00000000000079af */ /* 0x000e280000000000 */
[----:B------:R-:W-:Y:S04]  /*0720*/  LDGSTS.E.BYPASS.128 [R24+0x1800], desc[UR16][R16.64+0x40] ;  /* 0x0180004010187fae */ /* 0x000fe8000b901c50 */
[----:B------:R-:W-:Y:S04]  /*0730*/  LDGSTS.E.BYPASS.128 [R9+0x1800], desc[UR16][R6.64+0x40] ;  /* 0x0180004006097fae */ /* 0x000fe8000b901c50 */
        /* <DEDUP_REMOVED lines=14> */
[----:B------:R2:W-:Y:S04]  /*0820*/  LDGSTS.E.BYPASS.128 [R24+0xc00], desc[UR16][R2.64+0xc0] ;  /* 0x00c000c002187fae */ /* 0x0005e8000b901c50 */
[----:B------:R-:W0:Y:S04]  /*0830*/  LDGDEPBAR ;  /* 0x00000000000079af */ /* 0x000e280000000000 */
[----:B------:R3:W-:Y:S04]  /*0840*/  LDGSTS.E.BYPASS.128 [R24+0x2800], desc[UR16][R16.64+0xc0] ;  /* 0x028000c010187fae */ /* 0x0007e8000b901c50 */
[----:B------:R4:W-:Y:S01]  /*0850*/  LDGSTS.E.BYPASS.128 [R9+0x2800], desc[UR16][R6.64+0xc0] ;  /* 0x028000c006097fae */ /* 0x0009e2000b901c50 */
[----:B--2---:R-:W-:Y:S01]  /*0860*/  LOP3.LUT R2, R21, 0x17, R28, 0xf8, !PT ;  /* 0x0000001715027812 */ /* 0x004fe200078ef81c */
[----:B------:R-:W-:-:S02]  /*0870*/  IMAD.SHL.U32 R3, R28, 0x20, RZ ;  /* 0x000000201c037824 */ /* 0x000fc400078e00ff */
[----:B------:R-:W0:Y:S02]  /*0880*/  LDGDEPBAR ;  /* 0x00000000000079af */ /* 0x000e240000000000 */
[----:B------:R-:W-:Y:S01]  /*0890*/  IMAD.SHL.U32 R0, R2, 0x20, RZ ;  /* 0x0000002002007824 */ /* 0x000fe200078e00ff */
[----:B------:R-:W-:Y:S02]  /*08a0*/  LOP3.LUT R3, R3, 0x1e0, RZ, 0xe2, !PT ;  /* 0x000001e003037812 */ /* 0x000fe400078ee2ff */
[----:B---3--:R-:W-:Y:S02]  /*08b0*/  CS2R R16, SRZ ;  /* 0x0000000000107805 */ /* 0x008fe4000001ff00 */
[----:B------:R-:W-:Y:S02]  /*08c0*/  LOP3.LUT R2, R28, 0x3, RZ, 0xc0, !PT ;  /* 0x000000031c027812 */ /* 0x000fe400078ec0ff */
[----:B------:R-:W-:Y:S01]  /*08d0*/  LOP3.LUT R22, R22, R3, RZ, 0xfc, !PT ;  /* 0x0000000316167212 */ /* 0x000fe200078efcff */
[----:B----4-:R-:W-:Y:S01]  /*08e0*/  IMAD.SHL.U32 R9, R8, 0x8, RZ ;  /* 0x0000000808097824 */ /* 0x010fe200078e00ff */
[----:B------:R-:W-:Y:S01]  /*08f0*/  LOP3.LUT R3, R3, R30, RZ, 0xfc, !PT ;  /* 0x0000001e03037212 */ /* 0x000fe200078efcff */
[----:B------:R-:W-:Y:S01]  /*0900*/  IMAD.WIDE.U32 R4, R2, 0x10, R4 ;  /* 0x0000001002047825 */ /* 0x000fe200078e0004 */
[----:B------:R-:W-:-:S02]  /*0910*/  LEA R8, R22, UR9, 0x1 ;  /* 0x0000000916087c11 */ /* 0x000fc4000f8e08ff */
[----:B------:R-:W-:Y:S02]  /*0920*/  CS2R R6, SRZ ;  /* 0x0000000000067805 */ /* 0x000fe4000001ff00 */
[----:B------:R-:W-:Y:S02]  /*0930*/  LOP3.LUT R20, R0, R9, RZ, 0xfc, !PT ;  /* 0x0000000900147212 */ /* 0x000fe400078efcff */
[----:B------:R-:W-:Y:S02]  /*0940*/  IADD3 R30, P2, R4, 0x100, RZ ;  /* 0x00000100041e7810 */ /* 0x000fe40007f5e0ff */
[----:B------:R-:W-:Y:S02]  /*0950*/  LEA R12, R20, UR9, 0x1 ;  /* 0x00000009140c7c11 */ /* 0x000fe4000f8e08ff */
[----:B------:R-:W-:Y:S01]  /*0960*/  LOP3.LUT R0, R0, R19, RZ, 0xfc, !PT ;  /* 0x0000001300007212 */ /* 0x000fe200078efcff */
[----:B------:R-:W-:Y:S01]  /*0970*/  IMAD.X R31, RZ, RZ, R5, P2 ;  /* 0x000000ffff1f7224 */ /* 0x000fe200010e0605 */
[----:B------:R-:W-:-:S02]  /*0980*/  CS2R R4, SRZ ;  /* 0x0000000000047805 */ /* 0x000fc4000001ff00 */
[----:B------:R-:W-:Y:S02]  /*0990*/  LOP3.LUT R28, R28, 0x1f, RZ, 0xc0, !PT ;  /* 0x0000001f1c1c7812 */ /* 0x000fe400078ec0ff */
[----:B------:R-:W-:Y:S01]  /*09a0*/  CS2R R18, SRZ ;  /* 0x0000000000127805 */ /* 0x000fe2000001ff00 */
[----:B------:R-:W-:-:S04]  /*09b0*/  DEPBAR.LE SB0, 0x6 ;  /* 0x000081800000791a */ /* 0x000fc80000000000 */
[----:B------:R-:W-:Y:S06]  /*09c0*/  BAR.SYNC.DEFER_BLOCKING 0x0 ;  /* 0x0000000000007b1d */ /* 0x000fec0000010000 */
[----:B------:R-:W2:Y:S04]  /*09d0*/  LDSM.16.M88.4 R8, [R8] ;  /* 0x000000000808783b */ /* 0x000ea80000000200 */
[----:B------:R-:W3:Y:S02]  /*09e0*/  LDSM.16.M88.4 R12, [R12+0x1000] ;  /* 0x001000000c0c783b */ /* 0x000ee40000000200 */
.L_x_0:
[----:B--23--:R-:W-:Y:S01]  /*09f0*/  HMMA.16816.F32.BF16 R4, R8, R12, R4 ;  /* 0x0000000c0804723c */ /* 0x00cfe20000041804 */
[----:B------:R-:W-:Y:S01]  /*0a00*/  UIADD3 UR11, UR11, 0x1, URZ ;  /* 0x000000010b0b7890 */ /* 0x000fe2000fffe03f */
[----:B------:R-:W-:Y:S01]  /*0a10*/  IMAD.MOV.U32 R32, RZ, RZ, R36 ;  /* 0x000000ffff207224 */ /* 0x000fe200078e0024 */
[----:B------:R-:W-:Y:S01]  /*0a20*/  UIADD3 UR4, UR4, 0x1, URZ ;  /* 0x0000000104047890 */ /* 0x000fe2000fffe03f */
[----:B------:R-:W-:Y:S01]  /*0a30*/  IMAD.MOV.U32 R34, RZ, RZ, R29 ;  /* 0x000000ffff227224 */ /* 0x000fe200078e001d */
[----:B------:R-:W-:Y:S01]  /*0a40*/  UISETP.GE.AND UP2, UPT, UR11, 0x4, UPT ;  /* 0x000000040b00788c */ /* 0x000fe2000bf46270 */
[----:B------:R-:W-:Y:S01]  /*0a50*/  HMMA.16816.F32.BF16 R8, R8, R14, R16 ;  /* 0x0000000e0808723c */ /* 0x000fe20000041810 */
[----:B------:R-:W-:Y:S02]  /*0a60*/  LEA R12, R3, UR14, 0x1 ;  /* 0x0000000e030c7c11 */ /* 0x000fe4000f8e08ff */
[----:B------:R-:W-:-:S04]  /*0a70*/  USEL UR11, UR11, URZ, !UP2 ;  /* 0x0000003f0b0b7287 */ /* 0x000fc8000d000000 */
[----:B------:R-:W-:Y:S01]  /*0a80*/  LEA R16, R0, UR13, 0x1 ;  /* 0x0000000d00107c11 */ /* 0x000fe2000f8e08ff */
[----:B------:R-:W-:Y:S01]  /*0a90*/  LDSM.16.M88.4 R12, [R12] ;  /* 0x000000000c0c783b */ /* 0x000fe20000000200 */
[----:B------:R-:W-:-:S04]  /*0aa0*/  UIADD3 UR13, UR12, 0x20, URZ ;  /* 0x000000200c0d7890 */ /* 0x000fc8000fffe03f */
[----:B------:R-:W2:Y:S01]  /*0ab0*/  LDSM.16.M88.4 R16, [R16] ;  /* 0x000000001010783b */ /* 0x000ea20000000200 */
[----:B------:R-:W-:Y:S02]  /*0ac0*/  UISETP.GE.U32.AND UP1, UPT, UR13, 0xb80, UPT ;  /* 0x00000b800d00788c */ /* 0x000fe4000bf26070 */
[----:B------:R-:W-:Y:S01]  /*0ad0*/  ULEA UR13, UR11, UR10, 0xb ;  /* 0x0000000a0b0d7291 */ /* 0x000fe2000f8e583f */
[----:B------:R-:W-:Y:S03]  /*0ae0*/  BAR.SYNC.DEFER_BLOCKING 0x0 ;  /* 0x0000000000007b1d */ /* 0x000fe60000010000 */
[----:B------:R-:W-:Y:S01]  /*0af0*/  PLOP3.LUT P0, PT, PT, PT, UP1, 0x80, 0x0 ;  /* 0x000000000000781c */ /* 0x000fe20003f0f018 */
[----:B------:R-:W-:Y:S01]  /*0b00*/  UISETP.GE.AND UP1, UPT, UR4, 0x4, UPT ;  /* 0x000000040400788c */ /* 0x000fe2000bf26270 */
[----:B------:R-:W-:-:S03]  /*0b10*/  LEA R37, R25, UR13, 0x1 ;  /* 0x0000000d19257c11 */ /* 0x000fc6000f8e08ff */
[----:B------:R-:W-:-:S04]  /*0b20*/  USEL UR4, UR4, URZ, !UP1 ;  /* 0x0000003f04047287 */ /* 0x000fc8000c800000 */
[----:B------:R-:W-:-:S06]  /*0b30*/  ULEA UR14, UR4, UR10, 0xb ;  /* 0x0000000a040e7291 */ /* 0x000fcc000f8e583f */
[----:B------:R-:W-:Y:S01]  /*0b40*/  LEA R36, R20, UR14, 0x1 ;  /* 0x0000000e14247c11 */ /* 0x000fe2000f8e08ff */
[----:B--2---:R-:W-:Y:S06]  /*0b50*/  HMMA.16816.F32.BF16 R4, R12, R16, R4 ;  /* 0x000000100c04723c */ /* 0x004fec0000041804 */
[----:B------:R-:W-:Y:S01]  /*0b60*/  HMMA.16816.F32.BF16 R8, R12, R18, R8 ;  /* 0x000000120c08723c */ /* 0x000fe20000041808 */
[----:B------:R-:W-:Y:S01]  /*0b70*/  IMAD.U32 R17, RZ, RZ, UR11 ;  /* 0x0000000bff117e24 */ /* 0x000fe2000f8e00ff */
[----:B------:R-:W-:Y:S01]  /*0b80*/  LEA R16, R23, UR13, 0x1 ;  /* 0x0000000d17107c11 */ /* 0x000fe2000f8e08ff */
[----:B------:R-:W-:-:S02]  /*0b90*/  ULEA UR13, UR4, UR9, 0xa ;  /* 0x00000009040d7291 */ /* 0x000fc4000f8e503f */
[----:B------:R-:W-:Y:S01]  /*0ba0*/  IMAD R17, R17, 0x400, R24 ;  /* 0x0000040011117824 */ /* 0x000fe200078e0218 */
[----:B------:R-:W-:Y:S02]  /*0bb0*/  UIADD3 UR11, UR11, 0x1, URZ ;  /* 0x000000010b0b7890 */ /* 0x000fe4000fffe03f */
[----:B------:R-:W-:Y:S01]  /*0bc0*/  UIADD3 UR4, UR4, 0x1, URZ ;  /* 0x0000000104047890 */ /* 0x000fe2000fffe03f */
[----:B------:R-:W-:Y:S01]  /*0bd0*/  LEA R29, R22, UR13, 0x1 ;  /* 0x0000000d161d7c11 */ /* 0x000fe2000f8e08ff */
[----:B------:R-:W-:Y:S01]  /*0be0*/  @!PT LDS RZ, [RZ] ;  /* 0x00000000fffff984 */ /* 0x000fe20000000800 */
[----:B------:R-:W-:Y:S01]  /*0bf0*/  @!PT LDS RZ, [RZ] ;  /* 0x00000000fffff984 */ /* 0x000fe20000000800 */
[----:B------:R-:W-:Y:S01]  /*0c00*/  @!PT LDS RZ, [RZ] ;  /* 0x00000000fffff984 */ /* 0x000fe20000000800 */
[----:B------:R-:W-:Y:S01]  /*0c10*/  LDGSTS.E.BYPASS.128 [R17], desc[UR16][R30.64], !P0 ;  /* 0x000000001e117fae */ /* 0x000fe2000c101c50 */
[----:B------:R-:W-:-:S03]  /*0c20*/  UISETP.GE.AND UP2, UPT, UR11, 0x4, UPT ;  /* 0x000000040b00788c */ /* 0x000fc6000bf46270 */
[----:B------:R-:W0:Y:S01]  /*0c30*/  LDGDEPBAR ;  /* 0x00000000000079af */ /* 0x000e220000000000 */
[----:B------:R-:W-:-:S03]  /*0c40*/  USEL UR11, UR11, URZ, !UP2 ;  /* 0x0000003f0b0b7287 */ /* 0x000fc6000d000000 */
[----:B------:R-:W-:Y:S04]  /*0c50*/  LDGSTS.E.BYPASS.128 [R37], desc[UR16][R32.64], !P0 ;  /* 0x0000000020257fae */ /* 0x000fe8000c101c50 */
[----:B------:R2:W-:Y:S04]  /*0c60*/  LDGSTS.E.BYPASS.128 [R16], desc[UR16][R34.64], !P0 ;  /* 0x0000000022107fae */ /* 0x0005e8000c101c50 */
[----:B------:R-:W0:Y:S01]  /*0c70*/  LDGDEPBAR ;  /* 0x00000000000079af */ /* 0x000e220000000000 */
[----:B------:R-:W-:-:S04]  /*0c80*/  DEPBAR.LE SB0, 0x6 ;  /* 0x000081800000791a */ /* 0x000fc80000000000 */
[----:B------:R-:W-:Y:S06]  /*0c90*/  BAR.SYNC.DEFER_BLOCKING 0x0 ;  /* 0x0000000000007b1d */ /* 0x000fec0000010000 */
[----:B------:R-:W-:Y:S04]  /*0ca0*/  LDSM.16.M88.4 R12, [R29] ;  /* 0x000000001d0c783b */ /* 0x000fe80000000200 */
[----:B--2---:R-:W2:Y:S02]  /*0cb0*/  LDSM.16.M88.4 R16, [R36] ;  /* 0x000000002410783b */ /* 0x004ea40000000200 */
[----:B--2---:R-:W-:Y:S06]  /*0cc0*/  HMMA.16816.F32.BF16 R4, R12, R16, R4 ;  /* 0x000000100c04723c */ /* 0x004fec0000041804 */
[----:B------:R-:W-:Y:S01]  /*0cd0*/  HMMA.16816.F32.BF16 R8, R12, R18, R8 ;  /* 0x000000120c08723c */ /* 0x000fe20000041808 */
[----:B------:R-:W-:-:S06]  /*0ce0*/  LEA R16, R0, UR14, 0x1 ;  /* 0x0000000e00107c11 */ /* 0x000fcc000f8e08ff */
        /* <DEDUP_REMOVED lines=9> */
[----:B------:R-:W-:Y:S02]  /*0d80*/  LEA R29, R25, UR13, 0x1 ;  /* 0x0000000d191d7c11 */ /* 0x000fe4000f8e08ff */
[----:B------:R-:W-:Y:S01]  /*0d90*/  LEA R37, R23, UR13, 0x1 ;  /* 0x0000000d17257c11 */ /* 0x000fe2000f8e08ff */
[----:B------:R-:W-:-:S04]  /*0da0*/  USEL UR4, UR4, URZ, !UP1 ;  /* 0x0000003f04047287 */ /* 0x000fc8000c800000 */
[----:B------:R-:W-:Y:S02]  /*0db0*/  ULEA UR14, UR4, UR10, 0xb ;  /* 0x0000000a040e7291 */ /* 0x000fe4000f8e583f */
[----:B------:R-:W-:Y:S02]  /*0dc0*/  ULEA UR13, UR4, UR9, 0xa ;  /* 0x00000009040d7291 */ /* 0x000fe4000f8e503f */
[----:B------:R-:W-:-:S04]  /*0dd0*/  UIADD3 UR4, UR4, 0x1, URZ ;  /* 0x0000000104047890 */ /* 0x000fc8000fffe03f */
[----:B------:R-:W-:Y:S01]  /*0de0*/  LEA R36, R22, UR13, 0x1 ;  /* 0x0000000d16247c11 */ /* 0x000fe2000f8e08ff */
[----:B--2---:R-:W-:Y:S06]  /*0df0*/  HMMA.16816.F32.BF16 R4, R12, R16, R4 ;  /* 0x000000100c04723c */ /* 0x004fec0000041804 */
[----:B------:R-:W-:Y:S01]  /*0e00*/  HMMA.16816.F32.BF16 R8, R12, R18, R8 ;  /* 0x000000120c08723c */ /* 0x000fe20000041808 */
[----:B------:R-:W-:Y:S01]  /*0e10*/  IMAD.U32 R17, RZ, RZ, UR11 ;  /* 0x0000000bff117e24 */ /* 0x000fe2000f8e00ff */
[----:B------:R-:W-:Y:S01]  /*0e20*/  LEA R16, R20, UR14, 0x1 ;  /* 0x0000000e14107c11 */ /* 0x000fe2000f8e08ff */
[----:B------:R-:W-:-:S02]  /*0e30*/  UIADD3 UR11, UR11, 0x1, URZ ;  /* 0x000000010b0b7890 */ /* 0x000fc4000fffe03f */
[----:B------:R-:W-:Y:S02]  /*0e40*/  IMAD R17, R17, 0x400, R24 ;  /* 0x0000040011117824 */ /* 0x000fe400078e0218 */
[----:B------:R-:W-:-:S03]  /*0e50*/  UISETP.GE.AND UP2, UPT, UR11, 0x4, UPT ;  /* 0x000000040b00788c */ /* 0x000fc6000bf46270 */
[----:B------:R-:W-:Y:S01]  /*0e60*/  @!PT LDS RZ, [RZ] ;  /* 0x00000000fffff984 */ /* 0x000fe20000000800 */
[----:B------:R-:W-:Y:S01]  /*0e70*/  @!PT LDS RZ, [RZ] ;  /* 0x00000000fffff984 */ /* 0x000fe20000000800 */
[----:B------:R-:W-:Y:S01]  /*0e80*/  @!PT LDS RZ, [RZ] ;  /* 0x00000000fffff984 */ /* 0x000fe20000000800 */
[----:B------:R-:W-:Y:S01]  /*0e90*/  LDGSTS.E.BYPASS.128 [R17], desc[UR16][R30.64+0x40], !P0 ;  /* 0x000000401e117fae */ /* 0x000fe2000c101c50 */
[----:B------:R-:W-:-:S03]  /*0ea0*/  USEL UR11, UR11, URZ, !UP2 ;  /* 0x0000003f0b0b7287 */ /* 0x000fc6000d000000 */
[----:B------:R-:W0:Y:S04]  /*0eb0*/  LDGDEPBAR ;  /* 0x00000000000079af */ /* 0x000e280000000000 */
[----:B------:R2:W-:Y:S04]  /*0ec0*/  LDGSTS.E.BYPASS.128 [R29], desc[UR16][R32.64+0x40], !P0 ;  /* 0x00000040201d7fae */ /* 0x0005e8000c101c50 */
[----:B------:R3:W-:Y:S04]  /*0ed0*/  LDGSTS.E.BYPASS.128 [R37], desc[UR16][R34.64+0x40], !P0 ;  /* 0x0000004022257fae */ /* 0x0007e8000c101c50 */
[----:B------:R-:W0:Y:S01]  /*0ee0*/  LDGDEPBAR ;  /* 0x00000000000079af */ /* 0x000e220000000000 */
[----:B--2---:R-:W-:-:S04]  /*0ef0*/  IMAD.U32 R29, RZ, RZ, UR11 ;  /* 0x0000000bff1d7e24 */ /* 0x004fc8000f8e00ff */
[----:B------:R-:W-:Y:S01]  /*0f00*/  IMAD R29, R29, 0x400, R24 ;  /* 0x000004001d1d7824 */ /* 0x000fe200078e0218 */
[----:B------:R-:W-:-:S04]  /*0f10*/  DEPBAR.LE SB0, 0x6 ;  /* 0x000081800000791a */ /* 0x000fc80000000000 */
[----:B------:R-:W-:Y:S06]  /*0f20*/  BAR.SYNC.DEFER_BLOCKING 0x0 ;  /* 0x0000000000007b1d */ /* 0x000fec0000010000 */
[----:B------:R-:W-:Y:S04]  /*0f30*/  LDSM.16.M88.4 R12, [R36] ;  /* 0x00000000240c783b */ /* 0x000fe80000000200 */
[----:B------:R-:W2:Y:S02]  /*0f40*/  LDSM.16.M88.4 R16, [R16] ;  /* 0x000000001010783b */ /* 0x000ea40000000200 */
        /* <DEDUP_REMOVED lines=8> */
[----:B------:R-:W-:Y:S02]  /*0fd0*/  ULEA UR13, UR11, UR10, 0xb ;  /* 0x0000000a0b0d7291 */ /* 0x000fe4000f8e583f */
[----:B------:R-:W-:Y:S01]  /*0fe0*/  UIADD3 UR11, UR11, 0x1, URZ ;  /* 0x000000010b0b7890 */ /* 0x000fe2000fffe03f */
[----:B------:R-:W-:Y:S01]  /*0ff0*/  BAR.SYNC.DEFER_BLOCKING 0x0 ;  /* 0x0000000000007b1d */ /* 0x000fe20000010000 */
[----:B------:R-:W-:Y:S01]  /*1000*/  PLOP3.LUT P0, PT, PT, PT, UP1, 0x80, 0x0 ;  /* 0x000000000000781c */ /* 0x000fe20003f0f018 */
[----:B------:R-:W-:Y:S01]  /*1010*/  UISETP.GE.AND UP1, UPT, UR4, 0x4, UPT ;  /* 0x000000040400788c */ /* 0x000fe2000bf26270 */
[----:B---3--:R-:W-:Y:S01]  /*1020*/  LEA R37, R23, UR13, 0x1 ;  /* 0x0000000d17257c11 */ /* 0x008fe2000f8e08ff */
[----:B------:R-:W-:-:S02]  /*1030*/  UISETP.GE.AND UP2, UPT, UR11, 0x4, UPT ;  /* 0x000000040b00788c */ /* 0x000fc4000bf46270 */
[----:B------:R-:W-:Y:S02]  /*1040*/  USEL UR4, UR4, URZ, !UP1 ;  /* 0x0000003f04047287 */ /* 0x000fe4000c800000 */
[----:B------:R-:W-:Y:S02]  /*1050*/  USEL UR11, UR11, URZ, !UP2 ;  /* 0x0000003f0b0b7287 */ /* 0x000fe4000d000000 */
[----:B------:R-:W-:-:S06]  /*1060*/  ULEA UR14, UR4, UR10, 0xb ;  /* 0x0000000a040e7291 */ /* 0x000fcc000f8e583f */
[----:B------:R-:W-:Y:S01]  /*1070*/  LEA R36, R20, UR14, 0x1 ;  /* 0x0000000e14247c11 */ /* 0x000fe2000f8e08ff */
[----:B------:R-:W-:Y:S01]  /*1080*/  @!PT LDS RZ, [RZ] ;  /* 0x00000000fffff984 */ /* 0x000fe20000000800 */
[----:B------:R-:W-:Y:S01]  /*1090*/  @!PT LDS RZ, [RZ] ;  /* 0x00000000fffff984 */ /* 0x000fe20000000800 */
[----:B------:R-:W-:Y:S01]  /*10a0*/  @!PT LDS RZ, [RZ] ;  /* 0x00000000fffff984 */ /* 0x000fe20000000800 */
[----:B------:R3:W-:Y:S04]  /*10b0*/  LDGSTS.E.BYPASS.128 [R29], desc[UR16][R30.64+0x80], !P0 ;  /* 0x000000801e1d7fae */ /* 0x0007e8000c101c50 */
[----:B------:R-:W0:Y:S01]  /*10c0*/  LDGDEPBAR ;  /* 0x00000000000079af */ /* 0x000e220000000000 */
[----:B--2---:R-:W-:Y:S06]  /*10d0*/  HMMA.16816.F32.BF16 R4, R12, R16, R4 ;  /* 0x000000100c04723c */ /* 0x004fec0000041804 */
[----:B------:R-:W-:Y:S01]  /*10e0*/  HMMA.16816.F32.BF16 R8, R12, R18, R8 ;  /* 0x000000120c08723c */ /* 0x000fe20000041808 */
[----:B------:R-:W-:Y:S01]  /*10f0*/  LEA R17, R25, UR13, 0x1 ;  /* 0x0000000d19117c11 */ /* 0x000fe2000f8e08ff */
[----:B------:R-:W-:-:S02]  /*1100*/  ULEA UR13, UR4, UR9, 0xa ;  /* 0x00000009040d7291 */ /* 0x000fc4000f8e503f */
[----:B------:R-:W-:Y:S02]  /*1110*/  UIADD3 UR4, UR4, 0x1, URZ ;  /* 0x0000000104047890 */ /* 0x000fe4000fffe03f */
[----:B------:R2:W-:Y:S02]  /*1120*/  LDGSTS.E.BYPASS.128 [R17], desc[UR16][R32.64+0x80], !P0 ;  /* 0x0000008020117fae */ /* 0x0005e4000c101c50 */
[----:B---3--:R-:W-:Y:S02]  /*1130*/  LEA R29, R22, UR13, 0x1 ;  /* 0x0000000d161d7c11 */ /* 0x008fe4000f8e08ff */
        /* <DEDUP_REMOVED lines=19> */
[----:B---3--:R-:W-:Y:S01]  /*1270*/  LEA R37, R23, UR13, 0x1 ;  /* 0x0000000d17257c11 */ /* 0x008fe2000f8e08ff */
        /* <DEDUP_REMOVED lines=32> */
[----:B------:R-:W-:Y:S02]  /*1480*/  UIADD3 UR13, UR12, 0xa0, URZ ;  /* 0x000000a00c0d7890 */ /* 0x000fe4000fffe03f */
[----:B------:R-:W-:Y:S02]  /*1490*/  UIADD3 UR12, UR12, 0xc0, URZ ;  /* 0x000000c00c0c7890 */ /* 0x000fe4000fffe03f */
        /* <DEDUP_REMOVED lines=10> */
[----:B------:R-:W-:Y:S02]  /*1540*/  UISETP.GE.U32.AND UP1, UPT, UR12, 0xb80, UPT ;  /* 0x00000b800c00788c */ /* 0x000fe4000bf26070 */
[----:B------:R-:W-:Y:S02]  /*1550*/  ULEA UR14, UR4, UR10, 0xb ;  /* 0x0000000a040e7291 */ /* 0x000fe4000f8e583f */
[----:B------:R-:W-:-:S04]  /*1560*/  USEL UR11, UR11, URZ, !UP2 ;  /* 0x0000003f0b0b7287 */ /* 0x000fc8000d000000 */
        /* <DEDUP_REMOVED lines=13> */
[----:B------:R3:W-:Y:S01]  /*1640*/  LDGSTS.E.BYPASS.128 [R37], desc[UR16][R34.64+0x100], !P0 ;  /* 0x0000010022257fae */ /* 0x0007e2000c101c50 */
[----:B------:R-:W-:Y:S01]  /*1650*/  PLOP3.LUT P0, PT, PT, PT, UP1, 0x80, 0x0 ;  /* 0x000000000000781c */ /* 0x000fe20003f0f018 */
[----:B------:R-:W-:Y:S02]  /*1660*/  UISETP.GE.AND UP1, UPT, UR4, 0x4, UPT ;  /* 0x000000040400788c */ /* 0x000fe4000bf26270 */
[----:B------:R-:W0:Y:S02]  /*1670*/  LDGDEPBAR ;  /* 0x00000000000079af */ /* 0x000e240000000000 */
[----:B------:R-:W-:-:S02]  /*1680*/  USEL UR4, UR4, URZ, !UP1 ;  /* 0x0000003f04047287 */ /* 0x000fc4000c800000 */
[----:B------:R-:W-:Y:S01]  /*1690*/  UISETP.GE.U32.AND UP1, UPT, UR12, 0xbe0, UPT ;  /* 0x00000be00c00788c */ /* 0x000fe2000bf26070 */
[----:B------:R-:W-:-:S04]  /*16a0*/  DEPBAR.LE SB0, 0x6 ;  /* 0x000081800000791a */ /* 0x000fc80000000000 */
[----:B------:R-:W-:Y:S06]  /*16b0*/  BAR.SYNC.DEFER_BLOCKING 0x0 ;  /* 0x0000000000007b1d */ /* 0x000fec0000010000 */
[----:B------:R-:W-:Y:S04]  /*16c0*/  LDSM.16.M88.4 R12, [R29] ;  /* 0x000000001d0c783b */ /* 0x000fe80000000200 */
[----:B--2---:R2:W4:Y:S02]  /*16d0*/  LDSM.16.M88.4 R16, [R36] ;  /* 0x000000002410783b */ /* 0x0045240000000200 */
[----:B--2---:R-:W-:Y:S01]  /*16e0*/  IADD3 R36, P1, R32, 0x180, RZ ;  /* 0x0000018020247810 */ /* 0x004fe20007f3e0ff */
[----:B----4-:R-:W-:Y:S06]  /*16f0*/  HMMA.16816.F32.BF16 R4, R12, R16, R4 ;  /* 0x000000100c04723c */ /* 0x010fec0000041804 */
[----:B------:R-:W-:Y:S01]  /*1700*/  HMMA.16816.F32.BF16 R8, R12, R18, R8 ;  /* 0x000000120c08723c */ /* 0x000fe20000041808 */
[----:B------:R-:W-:Y:S01]  /*1710*/  LEA R16, R3, UR13, 0x1 ;  /* 0x0000000d03107c11 */ /* 0x000fe2000f8e08ff */
[----:B------:R-:W-:-:S05]  /*1720*/  ULEA UR13, UR11, UR10, 0xb ;  /* 0x0000000a0b0d7291 */ /* 0x000fca000f8e583f */
[----:B------:R-:W-:Y:S01]  /*1730*/  LEA R12, R0, UR14, 0x1 ;  /* 0x0000000e000c7c11 */ /* 0x000fe2000f8e08ff */
[----:B------:R-:W-:Y:S01]  /*1740*/  LDSM.16.M88.4 R16, [R16] ;  /* 0x000000001010783b */ /* 0x000fe20000000200 */
[----:B---3--:R-:W-:Y:S01]  /*1750*/  LEA R37, R25, UR13, 0x1 ;  /* 0x0000000d19257c11 */ /* 0x008fe2000f8e08ff */
[----:B------:R-:W-:-:S03]  /*1760*/  ULEA UR14, UR4, UR9, 0xa ;  /* 0x00000009040e7291 */ /* 0x000fc6000f8e503f */
[----:B------:R-:W2:Y:S05]  /*1770*/  LDSM.16.M88.4 R12, [R12] ;  /* 0x000000000c0c783b */ /* 0x000eaa0000000200 */
[----:B--2---:R-:W-:Y:S06]  /*1780*/  HMMA.16816.F32.BF16 R4, R16, R12, R4 ;  /* 0x0000000c1004723c */ /* 0x004fec0000041804 */
[----:B------:R-:W-:Y:S01]  /*1790*/  HMMA.16816.F32.BF16 R16, R16, R14, R8 ;  /* 0x0000000e1010723c */ /* 0x000fe20000041808 */
[----:B------:R-:W-:Y:S01]  /*17a0*/  IMAD.U32 R13, RZ, RZ, UR11 ;  /* 0x0000000bff0d7e24 */ /* 0x000fe2000f8e00ff */
[----:B------:R-:W-:Y:S01]  /*17b0*/  LEA R12, R23, UR13, 0x1 ;  /* 0x0000000d170c7c11 */ /* 0x000fe2000f8e08ff */
[----:B------:R-:W-:-:S02]  /*17c0*/  ULEA UR13, UR4, UR10, 0xb ;  /* 0x0000000a040d7291 */ /* 0x000fc4000f8e583f */
[----:B------:R-:W-:Y:S01]  /*17d0*/  IMAD R13, R13, 0x400, R24 ;  /* 0x000004000d0d7824 */ /* 0x000fe200078e0218 */
[----:B------:R-:W-:Y:S01]  /*17e0*/  BAR.SYNC.DEFER_BLOCKING 0x0 ;  /* 0x0000000000007b1d */ /* 0x000fe20000010000 */
[----:B------:R-:W-:-:S05]  /*17f0*/  LEA R8, R22, UR14, 0x1 ;  /* 0x0000000e16087c11 */ /* 0x000fca000f8e08ff */
[----:B------:R-:W-:Y:S01]  /*1800*/  @!PT LDS RZ, [RZ] ;  /* 0x00000000fffff984 */ /* 0x000fe20000000800 */
[----:B------:R-:W-:Y:S01]  /*1810*/  @!PT LDS RZ, [RZ] ;  /* 0x00000000fffff984 */ /* 0x000fe20000000800 */
[----:B------:R-:W-:Y:S01]  /*1820*/  @!PT LDS RZ, [RZ] ;  /* 0x00000000fffff984 */ /* 0x000fe20000000800 */
[----:B------:R2:W-:Y:S04]  /*1830*/  LDGSTS.E.BYPASS.128 [R13], desc[UR16][R30.64+0x140], !P0 ;  /* 0x000001401e0d7fae */ /* 0x0005e8000c101c50 */
[----:B------:R-:W0:Y:S04]  /*1840*/  LDGDEPBAR ;  /* 0x00000000000079af */ /* 0x000e280000000000 */
[----:B------:R3:W-:Y:S04]  /*1850*/  LDGSTS.E.BYPASS.128 [R37], desc[UR16][R32.64+0x140], !P0 ;  /* 0x0000014020257fae */ /* 0x0007e8000c101c50 */
[----:B------:R4:W-:Y:S01]  /*1860*/  LDGSTS.E.BYPASS.128 [R12], desc[UR16][R34.64+0x140], !P0 ;  /* 0x00000140220c7fae */ /* 0x0009e2000c101c50 */
[----:B------:R-:W-:-:S02]  /*1870*/  IADD3 R29, P0, R34, 0x180, RZ ;  /* 0x00000180221d7810 */ /* 0x000fc40007f1e0ff */
[----:B--2---:R-:W-:Y:S01]  /*1880*/  IADD3 R30, P2, R30, 0x180, RZ ;  /* 0x000001801e1e7810 */ /* 0x004fe20007f5e0ff */
[----:B------:R-:W0:Y:S01]  /*1890*/  LDGDEPBAR ;  /* 0x00000000000079af */ /* 0x000e220000000000 */
[----:B---3--:R-:W-:-:S03]  /*18a0*/  IMAD.X R33, RZ, RZ, R33, P1 ;  /* 0x000000ffff217224 */ /* 0x008fc600008e0621 */
[----:B------:R-:W-:Y:S02]  /*18b0*/  IMAD.X R31, RZ, RZ, R31, P2 ;  /* 0x000000ffff1f7224 */ /* 0x000fe400010e061f */
[----:B----4-:R-:W-:Y:S01]  /*18c0*/  IMAD.X R35, RZ, RZ, R35, P0 ;  /* 0x000000ffff237224 */ /* 0x010fe200000e0623 */
[----:B------:R-:W-:Y:S02]  /*18d0*/  PLOP3.LUT P0, PT, PT, PT, UP1, 0x80, 0x0 ;  /* 0x000000000000781c */ /* 0x000fe40003f0f018 */
[----:B------:R-:W-:Y:S01]  /*18e0*/  LEA R12, R20, UR13, 0x1 ;  /* 0x0000000d140c7c11 */ /* 0x000fe2000f8e08ff */
[----:B------:R-:W-:-:S04]  /*18f0*/  DEPBAR.LE SB0, 0x6 ;  /* 0x000081800000791a */ /* 0x000fc80000000000 */
[----:B------:R-:W-:Y:S06]  /*1900*/  BAR.SYNC.DEFER_BLOCKING 0x0 ;  /* 0x0000000000007b1d */ /* 0x000fec0000010000 */
[----:B------:R-:W2:Y:S04]  /*1910*/  LDSM.16.M88.4 R8, [R8] ;  /* 0x000000000808783b */ /* 0x000ea80000000200 */
[----:B------:R-:W3:Y:S01]  /*1920*/  LDSM.16.M88.4 R12, [R12] ;  /* 0x000000000c0c783b */ /* 0x000ee20000000200 */
[----:B------:R-:W-:Y:S05]  /*1930*/  @!P0 BRA `(.L_x_0) ;  /* 0xfffffff0002c8947 */ /* 0x000fea000383ffff */
[----:B------:R-:W-:Y:S01]  /*1940*/  UMOV UR4, 0xfffffff8 ;  /* 0xfffffff800047882 */ /* 0x000fe20000000000 */
[----:B------:R-:W-:Y:S01]  /*1950*/  IABS R3, UR15 ;  /* 0x0000000f00037c13 */ /* 0x000fe20008000000 */
[----:B------:R-:W-:Y:S01]  /*1960*/  UIMAD UR4, UR6, UR4, 0x1 ;  /* 0x00000001060474a4 */ /* 0x000fe2000f8e0204 */
[----:B------:R-:W-:-:S04]  /*1970*/  DEPBAR.LE SB0, 0x0 ;  /* 0x000080000000791a */ /* 0x000fc80000000000 */
[----:B------:R-:W-:Y:S01]  /*1980*/  UISETP.LT.AND UP1, UPT, UR4, 0x8, UPT ;  /* 0x000000080400788c */ /* 0x000fe2000bf21270 */
[----:B------:R-:W-:Y:S01]  /*1990*/  R2UR UR10, R3 ;  /* 0x00000000030a72ca */ /* 0x000fe200000e0000 */
[----:B------:R-:W-:Y:S01]  /*19a0*/  UISETP.GE.AND UP2, UPT, UR15, URZ, UPT ;  /* 0x0000003f0f00728c */ /* 0x000fe2000bf46270 */
[----:B------:R-:W-:Y:S01]  /*19b0*/  SHF.R.U32.HI R28, RZ, 0x2, R28 ;  /* 0x00000002ff1c7819 */ /* 0x000fe2000001161c */
[----:B------:R-:W-:Y:S01]  /*19c0*/  USEL UR4, UR4, 0x8, UP1 ;  /* 0x0000000804047887 */ /* 0x000fe20008800000 */
[----:B------:R-:W-:Y:S01]  /*19d0*/  IMAD R3, R2, 0x2, R21 ;  /* 0x0000000202037824 */ /* 0x000fe200078e0215 */
[----:B------:R-:W-:Y:S01]  /*19e0*/  F2FP.BF16.F32.PACK_AB R4, R5, R4 ;  /* 0x000000040504723e */ /* 0x000fe200000010ff */
[----:B--2---:R-:W-:Y:S01]  /*19f0*/  IMAD.U32 R9, RZ, RZ, UR8 ;  /* 0x00000008ff097e24 */ /* 0x004fe2000f8e00ff */
[----:B------:R-:W-:Y:S01]  /*1a00*/  F2FP.BF16.F32.PACK_AB R6, R7, R6 ;  /* 0x000000060706723e */ /* 0x000fe200000010ff */
[----:B------:R-:W-:Y:S01]  /*1a10*/  IMAD R3, R28, 0x28, R3 ;  /* 0x000000281c037824 */ /* 0x000fe200078e0203 */
[----:B------:R-:W-:Y:S01]  /*1a20*/  F2FP.BF16.F32.PACK_AB R16, R17, R16 ;  /* 0x000000101110723e */ /* 0x000fe200000010ff */
[----:B------:R-:W-:Y:S01]  /*1a30*/  IMAD.U32 R0, RZ, RZ, UR4 ;  /* 0x00000004ff007e24 */ /* 0x000fe2000f8e00ff */
[----:B------:R-:W-:-:S02]  /*1a40*/  F2FP.BF16.F32.PACK_AB R18, R19, R18 ;  /* 0x000000121312723e */ /* 0x000fc400000010ff */
[----:B------:R-:W-:Y:S01]  /*1a50*/  UIMAD.WIDE.U32 UR4, UR5, UR10, URZ ;  /* 0x0000000a050472a5 */ /* 0x000fe2000f8e003f */
[----:B------:R-:W-:Y:S01]  /*1a60*/  LEA R3, R3, UR9, 0x1 ;  /* 0x0000000903037c11 */ /* 0x000fe2000f8e08ff */
[----:B------:R-:W-:Y:S01]  /*1a70*/  BAR.SYNC.DEFER_BLOCKING 0x0 ;  /* 0x0000000000007b1d */ /* 0x000fe20000010000 */
[----:B------:R-:W-:Y:S02]  /*1a80*/  IABS R0, R0 ;  /* 0x0000000000007213 */ /* 0x000fe40000000000 */
[----:B------:R-:W-:Y:S02]  /*1a90*/  LOP3.LUT R9, R9, 0x18, R26, 0xf8, !PT ;  /* 0x0000001809097812 */ /* 0x000fe400078ef81a */
[----:B------:R-:W-:Y:S01]  /*1aa0*/  LOP3.LUT R21, R28, R21, RZ, 0xfc, !PT ;  /* 0x000000151c157212 */ /* 0x000fe200078efcff */
[----:B------:R-:W-:-:S05]  /*1ab0*/  IMAD.MOV R0, RZ, RZ, -R0 ;  /* 0x000000ffff007224 */ /* 0x000fca00078e0a00 */
[----:B------:R-:W-:Y:S01]  /*1ac0*/  R2UR UR11, R0 ;  /* 0x00000000000b72ca */ /* 0x000fe200000e0000 */
[----:B------:R-:W-:-:S04]  /*1ad0*/  IMAD R0, R21, 0x5, R2 ;  /* 0x0000000515007824 */ /* 0x000fc800078e0202 */
[----:B------:R-:W-:-:S05]  /*1ae0*/  IMAD.SHL.U32 R0, R0, 0x8, RZ ;  /* 0x0000000800007824 */ /* 0x000fca00078e00ff */
[----:B------:R-:W-:-:S03]  /*1af0*/  LEA R0, R0, UR9, 0x1 ;  /* 0x0000000900007c11 */ /* 0x000fc6000f8e08ff */
[----:B------:R-:W-:Y:S01]  /*1b00*/  UIMAD UR5, UR5, UR11, UR10 ;  /* 0x0000000b050572a4 */ /* 0x000fe2000f8e020a */
[----:B------:R2:W-:Y:S03]  /*1b10*/  STS [R3], R4 ;  /* 0x0000000403007388 */ /* 0x0005e60000000800 */
[----:B------:R-:W-:Y:S01]  /*1b20*/  UISETP.GT.U32.AND UP1, UPT, UR18, UR5, UPT ;  /* 0x000000051200728c */ /* 0x000fe2000bf24070 */
[----:B------:R2:W-:Y:S04]  /*1b30*/  STS [R3+0x280], R6 ;  /* 0x0002800603007388 */ /* 0x0005e80000000800 */
[----:B------:R2:W-:Y:S04]  /*1b40*/  STS [R3+0x20], R16 ;  /* 0x0000201003007388 */ /* 0x0005e80000000800 */
[----:B------:R2:W-:Y:S02]  /*1b50*/  STS [R3+0x2a0], R18 ;  /* 0x0002a01203007388 */ /* 0x0005e40000000800 */
[----:B------:R-:W-:-:S04]  /*1b60*/  @!UP1 UIADD3 UR5, UR5, -UR18, URZ ;  /* 0x8000001205059290 */ /* 0x000fc8000fffe03f */
[----:B------:R-:W-:-:S11]  /*1b70*/  UISETP.GT.U32.AND UP1, UPT, UR18, UR5, UPT ;  /* 0x000000051200728c */ /* 0x000fd6000bf24070 */
[----:B------:R-:W-:-:S04]  /*1b80*/  @!UP1 UIADD3 UR5, UR5, -UR18, URZ ;  /* 0x8000001205059290 */ /* 0x000fc8000fffe03f */
[----:B------:R-:W-:-:S04]  /*1b90*/  @!UP2 UIADD3 UR5, -UR5, URZ, URZ ;  /* 0x0000003f0505a290 */ /* 0x000fc8000fffe13f */
[----:B------:R-:W-:-:S04]  /*1ba0*/  USEL UR5, UR7, UR5, !UP0 ;  /* 0x0000000507057287 */ /* 0x000fc8000c000000 */
[----:B------:R-:W-:-:S04]  /*1bb0*/  ULEA UR5, UR6, UR5, 0x3 ;  /* 0x0000000506057291 */ /* 0x000fc8000f8e183f */
[----:B------:R-:W-:-:S06]  /*1bc0*/  USHF.L.U32 UR5, UR5, 0x4, URZ ;  /* 0x0000000405057899 */ /* 0x000fcc000800063f */
[----:B------:R-:W-:Y:S01]  /*1bd0*/  LOP3.LUT R27, R27, UR5, RZ, 0xfc, !PT ;  /* 0x000000051b1b7c12 */ /* 0x000fe2000f8efcff */
[----:B------:R-:W-:Y:S03]  /*1be0*/  BAR.SYNC.DEFER_BLOCKING 0x0 ;  /* 0x0000000000007b1d */ /* 0x000fe60000010000 */
[----:B------:R-:W-:-:S04]  /*1bf0*/  ISETP.GE.AND P0, PT, R27, 0x1, PT ;  /* 0x000000011b00780c */ /* 0x000fc80003f06270 */
[----:B------:R-:W-:-:S13]  /*1c00*/  ISETP.LT.AND P0, PT, R9, 0xc00, !P0 ;  /* 0x00000c000900780c */ /* 0x000fda0004701270 */
[----:B--2---:R-:W-:Y:S05]  /*1c10*/  @!P0 EXIT ;  /* 0x000000000000894d */ /* 0x004fea0003800000 */
[----:B------:R-:W1:Y:S01]  /*1c20*/  LDS.128 R4, [R0] ;  /* 0x0000000000047984 */ /* 0x000e620000000c00 */
[----:B------:R-:W2:Y:S02]  /*1c30*/  LDC.64 R2, c[0x0][0x220] ;  /* 0x00008800ff027b82 */ /* 0x000ea40000000a00 */
[----:B--2---:R-:W-:-:S05]  /*1c40*/  IMAD.WIDE R2, R9, 0x2, R2 ;  /* 0x0000000209027825 */ /* 0x004fca00078e0202 */
[----:B-1----:R-:W-:Y:S01]  /*1c50*/  STG.E.128 desc[UR16][R2.64], R4 ;  /* 0x0000000402007986 */ /* 0x002fe2000c101d10 */
[----:B------:R-:W-:Y:S05]  /*1c60*/  EXIT ;  /* 0x000000000000794d */ /* 0x000fea0003800000 */
.L_x_1:
[----:B------:R-:W-:-:S00]  /*1c70*/  BRA `(.L_x_1) ;  /* 0xfffffffc00fc7947 */ /* 0x000fc0000383ffff */
[----:B------:R-:W-:-:S00]  /*1c80*/  NOP ;  /* 0x0000000000007918 */ /* 0x000fc00000000000 */
[----:B------:R-:W-:-:S00]  /*1c90*/  NOP ;  /* 0x0000000000007918 */ /* 0x000fc00000000000 */
[----:B------:R-:W-:-:S00]  /*1ca0*/  NOP ;  /* 0x0000000000007918 */ /* 0x000fc00000000000 */
[----:B------:R-:W-:-:S00]  /*1cb0*/  NOP ;  /* 0x0000000000007918 */ /* 0x000fc00000000000 */
[----:B------:R-:W-:-:S00]  /*1cc0*/  NOP ;  /* 0x0000000000007918 */ /* 0x000fc00000000000 */
[----:B------:R-:W-:-:S00]  /*1cd0*/  NOP ;  /* 0x0000000000007918 */ /* 0x000fc00000000000 */
[----:B------:R-:W-:-:S00]  /*1ce0*/  NOP ;  /* 0x0000000000007918 */ /* 0x000fc00000000000 */
[----:B------:R-:W-:-:S00]  /*1cf0*/  NOP ;  /* 0x0000000000007918 */ /* 0x000fc00000000000 */
.L_x_2:


//--------------------- .nv.shared.triton_mm      --------------------------
	.section	.nv.shared.triton_mm,"aw",@nobits
	.sectionflags	@""
	.align	16
	.zero		1024


//--------------------- .nv.constant0.triton_mm   --------------------------
	.section	.nv.constant0.triton_mm,"a",@progbits
	.sectionflags	@""
	.align	4
.nv.constant0.triton_mm:
	.zero		552
